//
// Generated by NVIDIA NVVM Compiler
//
// Compiler Build ID: CL-36424714
// Cuda compilation tools, release 13.0, V13.0.88
// Based on NVVM 20.0.0
//

.version 9.0
.target sm_100
.address_size 64

	// .globl	_Z7CudaEXPiPKfPf

.visible .entry _Z7CudaEXPiPKfPf(
	.param .u32 _Z7CudaEXPiPKfPf_param_0,
	.param .u64 .ptr .align 1 _Z7CudaEXPiPKfPf_param_1,
	.param .u64 .ptr .align 1 _Z7CudaEXPiPKfPf_param_2
)
{
	.reg .pred 	%p<7>;
	.reg .b32 	%r<41>;
	.reg .b32 	%f<60>;
	.reg .b64 	%rd<18>;

	ld.param.u32 	%r12, [_Z7CudaEXPiPKfPf_param_0];
	ld.param.u64 	%rd3, [_Z7CudaEXPiPKfPf_param_1];
	ld.param.u64 	%rd4, [_Z7CudaEXPiPKfPf_param_2];
	cvta.to.global.u64 	%rd1, %rd4;
	cvta.to.global.u64 	%rd2, %rd3;
	mov.u32 	%r13, %ntid.x;
	mov.u32 	%r14, %nctaid.x;
	mul.lo.s32 	%r1, %r13, %r14;
	mov.u32 	%r15, %ctaid.x;
	mov.u32 	%r16, %tid.x;
	mad.lo.s32 	%r39, %r13, %r15, %r16;
	setp.ge.s32 	%p1, %r39, %r12;
	@%p1 bra 	$L__BB0_7;
	add.s32 	%r17, %r39, %r1;
	max.s32 	%r18, %r12, %r17;
	setp.lt.s32 	%p2, %r17, %r12;
	selp.u32 	%r19, 1, 0, %p2;
	add.s32 	%r20, %r17, %r19;
	sub.s32 	%r21, %r18, %r20;
	div.u32 	%r22, %r21, %r1;
	add.s32 	%r3, %r22, %r19;
	and.b32  	%r23, %r3, 3;
	setp.eq.s32 	%p3, %r23, 3;
	@%p3 bra 	$L__BB0_4;
	add.s32 	%r24, %r3, 1;
	and.b32  	%r25, %r24, 3;
	neg.s32 	%r37, %r25;
$L__BB0_3:
	.pragma "nounroll";
	mul.wide.s32 	%rd5, %r39, 4;
	add.s64 	%rd6, %rd1, %rd5;
	add.s64 	%rd7, %rd2, %rd5;
	ld.global.f32 	%f1, [%rd7];
	fma.rn.f32 	%f2, %f1, 0f3BBB989D, 0f3F000000;
	cvt.sat.f32.f32 	%f3, %f2;
	mov.f32 	%f4, 0f4B400001;
	mov.f32 	%f5, 0f437C0000;
	fma.rm.f32 	%f6, %f3, %f5, %f4;
	add.f32 	%f7, %f6, 0fCB40007F;
	neg.f32 	%f8, %f7;
	fma.rn.f32 	%f9, %f1, 0f3FB8AA3B, %f8;
	fma.rn.f32 	%f10, %f1, 0f32A57060, %f9;
	mov.b32 	%r26, %f6;
	shl.b32 	%r27, %r26, 23;
	mov.b32 	%f11, %r27;
	ex2.approx.ftz.f32 	%f12, %f10;
	mul.f32 	%f13, %f12, %f11;
	st.global.f32 	[%rd6], %f13;
	add.s32 	%r39, %r39, %r1;
	add.s32 	%r37, %r37, 1;
	setp.ne.s32 	%p4, %r37, 0;
	@%p4 bra 	$L__BB0_3;
$L__BB0_4:
	setp.lt.u32 	%p5, %r3, 3;
	@%p5 bra 	$L__BB0_7;
	mul.wide.s32 	%rd11, %r1, 4;
	shl.b32 	%r36, %r1, 2;
$L__BB0_6:
	mul.wide.s32 	%rd8, %r39, 4;
	add.s64 	%rd9, %rd2, %rd8;
	ld.global.f32 	%f14, [%rd9];
	fma.rn.f32 	%f15, %f14, 0f3BBB989D, 0f3F000000;
	cvt.sat.f32.f32 	%f16, %f15;
	mov.f32 	%f17, 0f4B400001;
	mov.f32 	%f18, 0f437C0000;
	fma.rm.f32 	%f19, %f16, %f18, %f17;
	add.f32 	%f20, %f19, 0fCB40007F;
	neg.f32 	%f21, %f20;
	fma.rn.f32 	%f22, %f14, 0f3FB8AA3B, %f21;
	fma.rn.f32 	%f23, %f14, 0f32A57060, %f22;
	mov.b32 	%r28, %f19;
	shl.b32 	%r29, %r28, 23;
	mov.b32 	%f24, %r29;
	ex2.approx.ftz.f32 	%f25, %f23;
	mul.f32 	%f26, %f25, %f24;
	add.s64 	%rd10, %rd1, %rd8;
	st.global.f32 	[%rd10], %f26;
	add.s64 	%rd12, %rd9, %rd11;
	ld.global.f32 	%f27, [%rd12];
	fma.rn.f32 	%f28, %f27, 0f3BBB989D, 0f3F000000;
	cvt.sat.f32.f32 	%f29, %f28;
	fma.rm.f32 	%f30, %f29, %f18, %f17;
	add.f32 	%f31, %f30, 0fCB40007F;
	neg.f32 	%f32, %f31;
	fma.rn.f32 	%f33, %f27, 0f3FB8AA3B, %f32;
	fma.rn.f32 	%f34, %f27, 0f32A57060, %f33;
	mov.b32 	%r30, %f30;
	shl.b32 	%r31, %r30, 23;
	mov.b32 	%f35, %r31;
	ex2.approx.ftz.f32 	%f36, %f34;
	mul.f32 	%f37, %f36, %f35;
	add.s64 	%rd13, %rd10, %rd11;
	st.global.f32 	[%rd13], %f37;
	add.s64 	%rd14, %rd12, %rd11;
	ld.global.f32 	%f38, [%rd14];
	fma.rn.f32 	%f39, %f38, 0f3BBB989D, 0f3F000000;
	cvt.sat.f32.f32 	%f40, %f39;
	fma.rm.f32 	%f41, %f40, %f18, %f17;
	add.f32 	%f42, %f41, 0fCB40007F;
	neg.f32 	%f43, %f42;
	fma.rn.f32 	%f44, %f38, 0f3FB8AA3B, %f43;
	fma.rn.f32 	%f45, %f38, 0f32A57060, %f44;
	mov.b32 	%r32, %f41;
	shl.b32 	%r33, %r32, 23;
	mov.b32 	%f46, %r33;
	ex2.approx.ftz.f32 	%f47, %f45;
	mul.f32 	%f48, %f47, %f46;
	add.s64 	%rd15, %rd13, %rd11;
	st.global.f32 	[%rd15], %f48;
	add.s64 	%rd16, %rd14, %rd11;
	ld.global.f32 	%f49, [%rd16];
	fma.rn.f32 	%f50, %f49, 0f3BBB989D, 0f3F000000;
	cvt.sat.f32.f32 	%f51, %f50;
	fma.rm.f32 	%f52, %f51, %f18, %f17;
	add.f32 	%f53, %f52, 0fCB40007F;
	neg.f32 	%f54, %f53;
	fma.rn.f32 	%f55, %f49, 0f3FB8AA3B, %f54;
	fma.rn.f32 	%f56, %f49, 0f32A57060, %f55;
	mov.b32 	%r34, %f52;
	shl.b32 	%r35, %r34, 23;
	mov.b32 	%f57, %r35;
	ex2.approx.ftz.f32 	%f58, %f56;
	mul.f32 	%f59, %f58, %f57;
	add.s64 	%rd17, %rd15, %rd11;
	st.global.f32 	[%rd17], %f59;
	add.s32 	%r39, %r36, %r39;
	setp.lt.s32 	%p6, %r39, %r12;
	@%p6 bra 	$L__BB0_6;
$L__BB0_7:
	ret;

}


// ===== COMPILED SASS (sm_100) =====

	.target	sm_100

	.elftype	@"ET_EXEC"


//--------------------- .note.nv.tkinfo           --------------------------
	.section	.note.nv.tkinfo,"",@"SHT_NOTE"
	.sectionflags	@"SHF_NOTE_NV_TKINFO"
	.tkinfo
        /*0018*/ 	.word	0x00000002
        /*0030*/ 	.string	""
        /*0030*/ 	.string	"ptxas"
        /*0030*/ 	.string	"Cuda compilation tools, release 13.0, V13.0.88"
        /*0030*/ 	.string	"Build cuda_13.0.r13.0/compiler.36424714_0"
        /*0030*/ 	.string	"-arch sm_100 -m 64 "



//--------------------- .note.nv.cuinfo           --------------------------
	.section	.note.nv.cuinfo,"",@"SHT_NOTE"
	.sectionflags	@"SHF_NOTE_NV_CUINFO"
        /*0018*/ 	.short	0x0002
        /*001a*/ 	.short	0x0064
        /*001c*/ 	.short	0x0082
	.zero		2


//--------------------- .nv.info                  --------------------------
	.section	.nv.info,"",@"SHT_CUDA_INFO"
	.align	4


	//----- nvinfo : EIATTR_REGCOUNT
	.align		4
        /*0000*/ 	.byte	0x04, 0x2f
        /*0002*/ 	.short	(.L_1 - .L_0)
	.align		4
.L_0:
        /*0004*/ 	.word	index@(_Z7CudaEXPiPKfPf)
        /*0008*/ 	.word	0x00000016


	//----- nvinfo : EIATTR_FRAME_SIZE
	.align		4
.L_1:
        /*000c*/ 	.byte	0x04, 0x11
        /*000e*/ 	.short	(.L_3 - .L_2)
	.align		4
.L_2:
        /*0010*/ 	.word	index@(_Z7CudaEXPiPKfPf)
        /*0014*/ 	.word	0x00000000


	//----- nvinfo : EIATTR_MIN_STACK_SIZE
	.align		4
.L_3:
        /*0018*/ 	.byte	0x04, 0x12
        /*001a*/ 	.short	(.L_5 - .L_4)
	.align		4
.L_4:
        /*001c*/ 	.word	index@(_Z7CudaEXPiPKfPf)
        /*0020*/ 	.word	0x00000000
.L_5:


//--------------------- .nv.compat                --------------------------
	.section	.nv.compat,"",@"SHT_CUDA_COMPAT_INFO"
	.align	4
        /*0000*/ 	.byte	0x02, 0x09, 0x00, 0x00, 0x02, 0x02, 0x01, 0x00, 0x02, 0x05, 0x05, 0x00, 0x03, 0x07, 0x01, 0x01
        /*0010*/ 	.byte	0x02, 0x03, 0x00, 0x00, 0x02, 0x06, 0x01, 0x00, 0x04, 0x0b, 0x08, 0x00, 0x09, 0x00, 0x00, 0x00
        /*0020*/ 	.byte	0x00, 0x00, 0x00, 0x00


//--------------------- .nv.info._Z7CudaEXPiPKfPf --------------------------
	.section	.nv.info._Z7CudaEXPiPKfPf,"",@"SHT_CUDA_INFO"
	.sectionflags	@""
	.align	4


	//----- nvinfo : EIATTR_CUDA_API_VERSION
	.align		4
        /*0000*/ 	.byte	0x04, 0x37
        /*0002*/ 	.short	(.L_7 - .L_6)
.L_6:
        /*0004*/ 	.word	0x00000082


	//----- nvinfo : EIATTR_KPARAM_INFO
	.align		4
.L_7:
        /*0008*/ 	.byte	0x04, 0x17
        /*000a*/ 	.short	(.L_9 - .L_8)
.L_8:
        /*000c*/ 	.word	0x00000000
        /*0010*/ 	.short	0x0002
        /*0012*/ 	.short	0x0010
        /*0014*/ 	.byte	0x00, 0xf5, 0x21, 0x00


	//----- nvinfo : EIATTR_KPARAM_INFO
	.align		4
.L_9:
        /*0018*/ 	.byte	0x04, 0x17
        /*001a*/ 	.short	(.L_11 - .L_10)
.L_10:
        /*001c*/ 	.word	0x00000000
        /*0020*/ 	.short	0x0001
        /*0022*/ 	.short	0x0008
        /*0024*/ 	.byte	0x00, 0xf5, 0x21, 0x00


	//----- nvinfo : EIATTR_KPARAM_INFO
	.align		4
.L_11:
        /*0028*/ 	.byte	0x04, 0x17
        /*002a*/ 	.short	(.L_13 - .L_12)
.L_12:
        /*002c*/ 	.word	0x00000000
        /*0030*/ 	.short	0x0000
        /*0032*/ 	.short	0x0000
        /*0034*/ 	.byte	0x00, 0xf0, 0x11, 0x00


	//----- nvinfo : EIATTR_SPARSE_MMA_MASK
	.align		4
.L_13:
        /*0038*/ 	.byte	0x03, 0x50
        /*003a*/ 	.short	0x0000


	//----- nvinfo : EIATTR_MAXREG_COUNT
	.align		4
        /*003c*/ 	.byte	0x03, 0x1b
        /*003e*/ 	.short	0x00ff


	//----- nvinfo : EIATTR_MERCURY_ISA_VERSION
	.align		4
        /*0040*/ 	.byte	0x03, 0x5f
        /*0042*/ 	.short	0x0101


	//----- nvinfo : EIATTR_VRC_CTA_INIT_COUNT
	.align		4
        /*0044*/ 	.byte	0x02, 0x4a
	.zero		1
	.zero		1


	//----- nvinfo : EIATTR_EXIT_INSTR_OFFSETS
	.align		4
        /*0048*/ 	.byte	0x04, 0x1c
        /*004a*/ 	.short	(.L_15 - .L_14)


	//   ....[0]....
.L_14:
        /*004c*/ 	.word	0x00000090


	//   ....[1]....
        /*0050*/ 	.word	0x00000420


	//   ....[2]....
        /*0054*/ 	.word	0x00000780


	//----- nvinfo : EIATTR_CRS_STACK_SIZE
	.align		4
.L_15:
        /*0058*/ 	.byte	0x04, 0x1e
        /*005a*/ 	.short	(.L_17 - .L_16)
.L_16:
        /*005c*/ 	.word	0x00000000


	//----- nvinfo : EIATTR_CBANK_PARAM_SIZE
	.align		4
.L_17:
        /*0060*/ 	.byte	0x03, 0x19
        /*0062*/ 	.short	0x0018


	//----- nvinfo : EIATTR_PARAM_CBANK
	.align		4
        /*0064*/ 	.byte	0x04, 0x0a
        /*0066*/ 	.short	(.L_19 - .L_18)
	.align		4
.L_18:
        /*0068*/ 	.word	index@(.nv.constant0._Z7CudaEXPiPKfPf)
        /*006c*/ 	.short	0x0380
        /*006e*/ 	.short	0x0018


	//----- nvinfo : EIATTR_SW_WAR
	.align		4
.L_19:
        /*0070*/ 	.byte	0x04, 0x36
        /*0072*/ 	.short	(.L_21 - .L_20)
.L_20:
        /*0074*/ 	.word	0x00000008
.L_21:


//--------------------- .nv.callgraph             --------------------------
	.section	.nv.callgraph,"",@"SHT_CUDA_CALLGRAPH"
	.align	4
	.sectionentsize	8
	.align		4
        /*0000*/ 	.word	0x00000000
	.align		4
        /*0004*/ 	.word	0xffffffff
	.align		4
        /*0008*/ 	.word	0x00000000
	.align		4
        /*000c*/ 	.word	0xfffffffe
	.align		4
        /*0010*/ 	.word	0x00000000
	.align		4
        /*0014*/ 	.word	0xfffffffd
	.align		4
        /*0018*/ 	.word	0x00000000
	.align		4
        /*001c*/ 	.word	0xfffffffc


//--------------------- .text._Z7CudaEXPiPKfPf    --------------------------
	.section	.text._Z7CudaEXPiPKfPf,"ax",@progbits
	.align	128
        .global         _Z7CudaEXPiPKfPf
        .type           _Z7CudaEXPiPKfPf,@function
        .size           _Z7CudaEXPiPKfPf,(.L_x_5 - _Z7CudaEXPiPKfPf)
        .other          _Z7CudaEXPiPKfPf,@"STO_CUDA_ENTRY STV_DEFAULT"
_Z7CudaEXPiPKfPf:
.text._Z7CudaEXPiPKfPf:
[----:B------:R-:W-:Y:S01]  /*0000*/  LDC R1, c[0x0][0x37c] ;  /* 0x0000df00ff017b82 */ /* 0x000fe20000000800 */
[----:B------:R-:W0:Y:S01]  /*0010*/  S2R R7, SR_CTAID.X ;  /* 0x0000000000077919 */ /* 0x000e220000002500 */
[----:B------:R-:W1:Y:S06]  /*0020*/  LDCU UR4, c[0x0][0x360] ;  /* 0x00006c00ff0477ac */ /* 0x000e6c0008000800 */
[----:B------:R-:W1:Y:S01]  /*0030*/  LDC R0, c[0x0][0x370] ;  /* 0x0000dc00ff007b82 */ /* 0x000e620000000800 */
[----:B------:R-:W0:Y:S01]  /*0040*/  S2R R2, SR_TID.X ;  /* 0x0000000000027919 */ /* 0x000e220000002100 */
[----:B------:R-:W2:Y:S01]  /*0050*/  LDCU UR6, c[0x0][0x380] ;  /* 0x00007000ff0677ac */ /* 0x000ea20008000800 */
[----:B-1----:R-:W-:-:S02]  /*0060*/  IMAD R0, R0, UR4, RZ ;  /* 0x0000000400007c24 */ /* 0x002fc4000f8e02ff */
[----:B0-----:R-:W-:-:S05]  /*0070*/  IMAD R7, R7, UR4, R2 ;  /* 0x0000000407077c24 */ /* 0x001fca000f8e0202 */
[----:B--2---:R-:W-:-:S13]  /*0080*/  ISETP.GE.AND P0, PT, R7, UR6, PT ;  /* 0x0000000607007c0c */ /* 0x004fda000bf06270 */
[----:B------:R-:W-:Y:S05]  /*0090*/  @P0 EXIT ;  /* 0x000000000000094d */ /* 0x000fea0003800000 */
[----:B------:R-:W0:Y:S01]  /*00a0*/  I2F.U32.RP R8, R0 ;  /* 0x0000000000087306 */ /* 0x000e220000209000 */
[----:B------:R-:W-:Y:S01]  /*00b0*/  IADD3 R4, PT, PT, R0, R7, RZ ;  /* 0x0000000700047210 */ /* 0x000fe20007ffe0ff */
[----:B------:R-:W1:Y:S01]  /*00c0*/  LDCU.64 UR4, c[0x0][0x358] ;  /* 0x00006b00ff0477ac */ /* 0x000e620008000a00 */
[----:B------:R-:W-:Y:S01]  /*00d0*/  IADD3 R9, PT, PT, RZ, -R0, RZ ;  /* 0x80000000ff097210 */ /* 0x000fe20007ffe0ff */
[----:B------:R-:W-:Y:S01]  /*00e0*/  BSSY.RECONVERGENT B0, `(.L_x_0) ;  /* 0x0000033000007945 */ /* 0x000fe20003800200 */
[C---:B------:R-:W-:Y:S02]  /*00f0*/  ISETP.GE.AND P0, PT, R4.reuse, UR6, PT ;  /* 0x0000000604007c0c */ /* 0x040fe4000bf06270 */
[----:B------:R-:W-:Y:S02]  /*0100*/  VIMNMX R5, PT, PT, R4, UR6, !PT ;  /* 0x0000000604057c48 */ /* 0x000fe4000ffe0100 */
[----:B------:R-:W-:Y:S02]  /*0110*/  SEL R6, RZ, 0x1, P0 ;  /* 0x00000001ff067807 */ /* 0x000fe40000000000 */
[----:B------:R-:W-:-:S02]  /*0120*/  ISETP.NE.U32.AND P2, PT, R0, RZ, PT ;  /* 0x000000ff0000720c */ /* 0x000fc40003f45070 */
[----:B------:R-:W-:Y:S01]  /*0130*/  IADD3 R5, PT, PT, R5, -R4, -R6 ;  /* 0x8000000405057210 */ /* 0x000fe20007ffe806 */
[----:B0-----:R-:W0:Y:S02]  /*0140*/  MUFU.RCP R8, R8 ;  /* 0x0000000800087308 */ /* 0x001e240000001000 */
[----:B0-----:R-:W-:-:S06]  /*0150*/  IADD3 R2, PT, PT, R8, 0xffffffe, RZ ;  /* 0x0ffffffe08027810 */ /* 0x001fcc0007ffe0ff */
[----:B------:R0:W2:Y:S02]  /*0160*/  F2I.FTZ.U32.TRUNC.NTZ R3, R2 ;  /* 0x0000000200037305 */ /* 0x0000a4000021f000 */
[----:B0-----:R-:W-:Y:S02]  /*0170*/  HFMA2 R2, -RZ, RZ, 0, 0 ;  /* 0x00000000ff027431 */ /* 0x001fe400000001ff */
[----:B--2---:R-:W-:-:S04]  /*0180*/  IMAD R9, R9, R3, RZ ;  /* 0x0000000309097224 */ /* 0x004fc800078e02ff */
[----:B------:R-:W-:-:S06]  /*0190*/  IMAD.HI.U32 R8, R3, R9, R2 ;  /* 0x0000000903087227 */ /* 0x000fcc00078e0002 */
[----:B------:R-:W-:-:S05]  /*01a0*/  IMAD.HI.U32 R9, R8, R5, RZ ;  /* 0x0000000508097227 */ /* 0x000fca00078e00ff */
[----:B------:R-:W-:-:S05]  /*01b0*/  IADD3 R2, PT, PT, -R9, RZ, RZ ;  /* 0x000000ff09027210 */ /* 0x000fca0007ffe1ff */
[----:B------:R-:W-:Y:S02]  /*01c0*/  IMAD R5, R0, R2, R5 ;  /* 0x0000000200057224 */ /* 0x000fe400078e0205 */
[----:B------:R-:W0:Y:S03]  /*01d0*/  LDC.64 R2, c[0x0][0x390] ;  /* 0x0000e400ff027b82 */ /* 0x000e260000000a00 */
[----:B------:R-:W-:-:S13]  /*01e0*/  ISETP.GE.U32.AND P0, PT, R5, R0, PT ;  /* 0x000000000500720c */ /* 0x000fda0003f06070 */
[----:B------:R-:W-:Y:S02]  /*01f0*/  @P0 IADD3 R5, PT, PT, -R0, R5, RZ ;  /* 0x0000000500050210 */ /* 0x000fe40007ffe1ff */
[----:B------:R-:W-:Y:S02]  /*0200*/  @P0 IADD3 R9, PT, PT, R9, 0x1, RZ ;  /* 0x0000000109090810 */ /* 0x000fe40007ffe0ff */
[----:B------:R-:W-:Y:S02]  /*0210*/  ISETP.GE.U32.AND P1, PT, R5, R0, PT ;  /* 0x000000000500720c */ /* 0x000fe40003f26070 */
[----:B------:R-:W2:Y:S11]  /*0220*/  LDC.64 R4, c[0x0][0x388] ;  /* 0x0000e200ff047b82 */ /* 0x000eb60000000a00 */
[----:B------:R-:W-:-:S02]  /*0230*/  @P1 IADD3 R9, PT, PT, R9, 0x1, RZ ;  /* 0x0000000109091810 */ /* 0x000fc40007ffe0ff */
[----:B------:R-:W-:-:S04]  /*0240*/  @!P2 LOP3.LUT R9, RZ, R0, RZ, 0x33, !PT ;  /* 0x00000000ff09a212 */ /* 0x000fc800078e33ff */
[----:B------:R-:W-:-:S04]  /*0250*/  IADD3 R6, PT, PT, R6, R9, RZ ;  /* 0x0000000906067210 */ /* 0x000fc80007ffe0ff */
[C---:B------:R-:W-:Y:S02]  /*0260*/  LOP3.LUT R8, R6.reuse, 0x3, RZ, 0xc0, !PT ;  /* 0x0000000306087812 */ /* 0x040fe400078ec0ff */
[----:B------:R-:W-:Y:S02]  /*0270*/  ISETP.GE.U32.AND P1, PT, R6, 0x3, PT ;  /* 0x000000030600780c */ /* 0x000fe40003f26070 */
[----:B------:R-:W-:-:S13]  /*0280*/  ISETP.NE.AND P0, PT, R8, 0x3, PT ;  /* 0x000000030800780c */ /* 0x000fda0003f05270 */
[----:B01----:R-:W-:Y:S05]  /*0290*/  @!P0 BRA `(.L_x_1) ;  /* 0x00000000005c8947 */ /* 0x003fea0003800000 */
[----:B------:R-:W0:Y:S01]  /*02a0*/  LDC.64 R8, c[0x0][0x390] ;  /* 0x0000e400ff087b82 */ /* 0x000e220000000a00 */
[----:B------:R-:W-:-:S04]  /*02b0*/  IADD3 R6, PT, PT, R6, 0x1, RZ ;  /* 0x0000000106067810 */ /* 0x000fc80007ffe0ff */
[----:B------:R-:W-:-:S03]  /*02c0*/  LOP3.LUT R6, R6, 0x3, RZ, 0xc0, !PT ;  /* 0x0000000306067812 */ /* 0x000fc600078ec0ff */
[----:B------:R-:W1:Y:S01]  /*02d0*/  LDC.64 R10, c[0x0][0x388] ;  /* 0x0000e200ff0a7b82 */ /* 0x000e620000000a00 */
[----:B------:R-:W-:-:S07]  /*02e0*/  IADD3 R6, PT, PT, -R6, RZ, RZ ;  /* 0x000000ff06067210 */ /* 0x000fce0007ffe1ff */
.L_x_2:
[----:B-1----:R-:W-:-:S06]  /*02f0*/  IMAD.WIDE R14, R7, 0x4, R10 ;  /* 0x00000004070e7825 */ /* 0x002fcc00078e020a */
[----:B---3--:R-:W3:Y:S01]  /*0300*/  LDG.E R14, desc[UR4][R14.64] ;  /* 0x000000040e0e7981 */ /* 0x008ee2000c1e1900 */
[----:B------:R-:W-:Y:S01]  /*0310*/  HFMA2 R17, -RZ, RZ, 3.7421875, 0 ;  /* 0x437c0000ff117431 */ /* 0x000fe200000001ff */
[----:B------:R-:W-:Y:S02]  /*0320*/  MOV R13, 0x3bbb989d ;  /* 0x3bbb989d000d7802 */ /* 0x000fe40000000f00 */
[----:B------:R-:W-:-:S04]  /*0330*/  IADD3 R6, PT, PT, R6, 0x1, RZ ;  /* 0x0000000106067810 */ /* 0x000fc80007ffe0ff */
[----:B------:R-:W-:Y:S01]  /*0340*/  ISETP.NE.AND P0, PT, R6, RZ, PT ;  /* 0x000000ff0600720c */ /* 0x000fe20003f05270 */
[----:B---3--:R-:W-:-:S04]  /*0350*/  FFMA.SAT R12, R14, R13, 0.5 ;  /* 0x3f0000000e0c7423 */ /* 0x008fc8000000200d */
[----:B------:R-:W-:-:S04]  /*0360*/  FFMA.RM R12, R12, R17, 12582913 ;  /* 0x4b4000010c0c7423 */ /* 0x000fc80000004011 */
[C---:B------:R-:W-:Y:S01]  /*0370*/  FADD R13, R12.reuse, -12583039 ;  /* 0xcb40007f0c0d7421 */ /* 0x040fe20000000000 */
[----:B------:R-:W-:-:S03]  /*0380*/  SHF.L.U32 R17, R12, 0x17, RZ ;  /* 0x000000170c117819 */ /* 0x000fc600000006ff */
[----:B------:R-:W-:-:S04]  /*0390*/  FFMA R13, R14, 1.4426950216293334961, -R13 ;  /* 0x3fb8aa3b0e0d7823 */ /* 0x000fc8000000080d */
[----:B------:R-:W-:Y:S01]  /*03a0*/  FFMA R16, R14, 1.925963033500011079e-08, R13 ;  /* 0x32a570600e107823 */ /* 0x000fe2000000000d */
[----:B0-----:R-:W-:Y:S01]  /*03b0*/  IMAD.WIDE R12, R7, 0x4, R8 ;  /* 0x00000004070c7825 */ /* 0x001fe200078e0208 */
[----:B------:R-:W-:-:S04]  /*03c0*/  IADD3 R7, PT, PT, R0, R7, RZ ;  /* 0x0000000700077210 */ /* 0x000fc80007ffe0ff */
[----:B------:R-:W0:Y:S02]  /*03d0*/  MUFU.EX2 R16, R16 ;  /* 0x0000001000107308 */ /* 0x000e240000000800 */
[----:B0-----:R-:W-:-:S05]  /*03e0*/  FMUL R17, R17, R16 ;  /* 0x0000001011117220 */ /* 0x001fca0000400000 */
[----:B------:R3:W-:Y:S01]  /*03f0*/  STG.E desc[UR4][R12.64], R17 ;  /* 0x000000110c007986 */ /* 0x0007e2000c101904 */
[----:B------:R-:W-:Y:S05]  /*0400*/  @P0 BRA `(.L_x_2) ;  /* 0xfffffffc00b80947 */ /* 0x000fea000383ffff */
.L_x_1:
[----:B------:R-:W-:Y:S05]  /*0410*/  BSYNC.RECONVERGENT B0 ;  /* 0x0000000000007941 */ /* 0x000fea0003800200 */
.L_x_0:
[----:B------:R-:W-:Y:S05]  /*0420*/  @!P1 EXIT ;  /* 0x000000000000994d */ /* 0x000fea0003800000 */
.L_x_3:
[----:B0-2---:R-:W-:-:S05]  /*0430*/  IMAD.WIDE R8, R7, 0x4, R4 ;  /* 0x0000000407087825 */ /* 0x005fca00078e0204 */
[----:B------:R0:W3:Y:S01]  /*0440*/  LDG.E R11, desc[UR4][R8.64] ;  /* 0x00000004080b7981 */ /* 0x0000e2000c1e1900 */
[----:B------:R-:W-:Y:S01]  /*0450*/  HFMA2 R10, -RZ, RZ, 3.7421875, 0 ;  /* 0x437c0000ff0a7431 */ /* 0x000fe200000001ff */
[----:B------:R-:W-:Y:S01]  /*0460*/  MOV R6, 0x3bbb989d ;  /* 0x3bbb989d00067802 */ /* 0x000fe20000000f00 */
[----:B0-----:R-:W-:-:S04]  /*0470*/  IMAD.WIDE R8, R0, 0x4, R8 ;  /* 0x0000000400087825 */ /* 0x001fc800078e0208 */
[----:B---3--:R-:W-:-:S04]  /*0480*/  FFMA.SAT R13, R11, R6, 0.5 ;  /* 0x3f0000000b0d7423 */ /* 0x008fc80000002006 */
[----:B------:R-:W-:-:S04]  /*0490*/  FFMA.RM R13, R13, R10, 12582913 ;  /* 0x4b4000010d0d7423 */ /* 0x000fc8000000400a */
[C---:B------:R-:W-:Y:S01]  /*04a0*/  FADD R12, R13.reuse, -12583039 ;  /* 0xcb40007f0d0c7421 */ /* 0x040fe20000000000 */
[----:B------:R-:W-:-:S03]  /*04b0*/  SHF.L.U32 R14, R13, 0x17, RZ ;  /* 0x000000170d0e7819 */ /* 0x000fc600000006ff */
[----:B------:R-:W-:-:S04]  /*04c0*/  FFMA R12, R11, 1.4426950216293334961, -R12 ;  /* 0x3fb8aa3b0b0c7823 */ /* 0x000fc8000000080c */
[----:B------:R-:W-:Y:S01]  /*04d0*/  FFMA R11, R11, 1.925963033500011079e-08, R12 ;  /* 0x32a570600b0b7823 */ /* 0x000fe2000000000c */
[----:B------:R-:W-:-:S05]  /*04e0*/  IMAD.WIDE R12, R7, 0x4, R2 ;  /* 0x00000004070c7825 */ /* 0x000fca00078e0202 */
[----:B------:R-:W0:Y:S02]  /*04f0*/  MUFU.EX2 R11, R11 ;  /* 0x0000000b000b7308 */ /* 0x000e240000000800 */
[----:B0-----:R-:W-:-:S05]  /*0500*/  FMUL R17, R14, R11 ;  /* 0x0000000b0e117220 */ /* 0x001fca0000400000 */
[----:B------:R0:W-:Y:S04]  /*0510*/  STG.E desc[UR4][R12.64], R17 ;  /* 0x000000110c007986 */ /* 0x0001e8000c101904 */
[----:B------:R-:W2:Y:S02]  /*0520*/  LDG.E R15, desc[UR4][R8.64] ;  /* 0x00000004080f7981 */ /* 0x000ea4000c1e1900 */
[----:B--2---:R-:W-:-:S04]  /*0530*/  FFMA.SAT R19, R15, R6, 0.5 ;  /* 0x3f0000000f137423 */ /* 0x004fc80000002006 */
[----:B------:R-:W-:-:S04]  /*0540*/  FFMA.RM R19, R19, R10, 12582913 ;  /* 0x4b40000113137423 */ /* 0x000fc8000000400a */
[C---:B------:R-:W-:Y:S01]  /*0550*/  FADD R14, R19.reuse, -12583039 ;  /* 0xcb40007f130e7421 */ /* 0x040fe20000000000 */
[----:B------:R-:W-:-:S03]  /*0560*/  SHF.L.U32 R19, R19, 0x17, RZ ;  /* 0x0000001713137819 */ /* 0x000fc600000006ff */
[----:B------:R-:W-:-:S04]  /*0570*/  FFMA R14, R15, 1.4426950216293334961, -R14 ;  /* 0x3fb8aa3b0f0e7823 */ /* 0x000fc8000000080e */
[----:B------:R-:W-:Y:S01]  /*0580*/  FFMA R11, R15, 1.925963033500011079e-08, R14 ;  /* 0x32a570600f0b7823 */ /* 0x000fe2000000000e */
[----:B------:R-:W-:-:S03]  /*0590*/  IMAD.WIDE R14, R0, 0x4, R12 ;  /* 0x00000004000e7825 */ /* 0x000fc600078e020c */
[----:B------:R-:W1:Y:S01]  /*05a0*/  MUFU.EX2 R16, R11 ;  /* 0x0000000b00107308 */ /* 0x000e620000000800 */
[----:B0-----:R-:W-:-:S04]  /*05b0*/  IMAD.WIDE R12, R0, 0x4, R8 ;  /* 0x00000004000c7825 */ /* 0x001fc800078e0208 */
[----:B-1----:R-:W-:-:S05]  /*05c0*/  FMUL R19, R19, R16 ;  /* 0x0000001013137220 */ /* 0x002fca0000400000 */
        /* <DEDUP_REMOVED lines=13> */
[----:B------:R-:W2:Y:S01]  /*06a0*/  LDG.E R15, desc[UR4][R14.64] ;  /* 0x000000040e0f7981 */ /* 0x000ea2000c1e1900 */
[----:B------:R-:W-:-:S04]  /*06b0*/  LEA R7, R0, R7, 0x2 ;  /* 0x0000000700077211 */ /* 0x000fc800078e10ff */
[----:B------:R-:W-:Y:S01]  /*06c0*/  ISETP.GE.AND P0, PT, R7, UR6, PT ;  /* 0x0000000607007c0c */ /* 0x000fe2000bf06270 */
[----:B--2---:R-:W-:-:S04]  /*06d0*/  FFMA.SAT R13, R15, R6, 0.5 ;  /* 0x3f0000000f0d7423 */ /* 0x004fc80000002006 */
[----:B------:R-:W-:Y:S01]  /*06e0*/  FFMA.RM R13, R13, R10, 12582913 ;  /* 0x4b4000010d0d7423 */ /* 0x000fe2000000400a */
[----:B------:R-:W-:-:S04]  /*06f0*/  IMAD.WIDE R10, R0, 0x4, R8 ;  /* 0x00000004000a7825 */ /* 0x000fc800078e0208 */
[C---:B------:R-:W-:Y:S01]  /*0700*/  FADD R6, R13.reuse, -12583039 ;  /* 0xcb40007f0d067421 */ /* 0x040fe20000000000 */
[----:B------:R-:W-:-:S03]  /*0710*/  SHF.L.U32 R13, R13, 0x17, RZ ;  /* 0x000000170d0d7819 */ /* 0x000fc600000006ff */
[----:B------:R-:W-:-:S04]  /*0720*/  FFMA R6, R15, 1.4426950216293334961, -R6 ;  /* 0x3fb8aa3b0f067823 */ /* 0x000fc80000000806 */
[----:B------:R-:W-:-:S06]  /*0730*/  FFMA R6, R15, 1.925963033500011079e-08, R6 ;  /* 0x32a570600f067823 */ /* 0x000fcc0000000006 */
[----:B------:R-:W1:Y:S02]  /*0740*/  MUFU.EX2 R6, R6 ;  /* 0x0000000600067308 */ /* 0x000e640000000800 */
[----:B-1----:R-:W-:-:S05]  /*0750*/  FMUL R13, R13, R6 ;  /* 0x000000060d0d7220 */ /* 0x002fca0000400000 */
[----:B------:R0:W-:Y:S01]  /*0760*/  STG.E desc[UR4][R10.64], R13 ;  /* 0x0000000d0a007986 */ /* 0x0001e2000c101904 */
[----:B------:R-:W-:Y:S05]  /*0770*/  @!P0 BRA `(.L_x_3) ;  /* 0xfffffffc002c8947 */ /* 0x000fea000383ffff */
[----:B------:R-:W-:Y:S05]  /*0780*/  EXIT ;  /* 0x000000000000794d */ /* 0x000fea0003800000 */
.L_x_4:
[----:B------:R-:W-:-:S00]  /*0790*/  BRA `(.L_x_4) ;  /* 0xfffffffc00fc7947 */ /* 0x000fc0000383ffff */
[----:B------:R-:W-:-:S00]  /*07a0*/  NOP ;  /* 0x0000000000007918 */ /* 0x000fc00000000000 */
        /* <DEDUP_REMOVED lines=13> */
.L_x_5:


//--------------------- .nv.shared.reserved.0     --------------------------
	.section	.nv.shared.reserved.0,"aw",@nobits
	.weak		__nv_reservedSMEM_offset_0_alias
	.size		__nv_reservedSMEM_offset_0_alias, 0, 64
	.other		__nv_reservedSMEM_offset_0_alias,@"STO_CUDA_RESERVED_SHARED STV_DEFAULT"
__nv_reservedSMEM_offset_0_alias:
	.zero		0
	.zero		64


//--------------------- .nv.constant0._Z7CudaEXPiPKfPf --------------------------
	.section	.nv.constant0._Z7CudaEXPiPKfPf,"a",@progbits
	.sectionflags	@""
	.align	4
.nv.constant0._Z7CudaEXPiPKfPf:
	.zero		920


//--------------------- SYMBOLS --------------------------

	.type		.nv.reservedSmem.offset0,@object
	.size		.nv.reservedSmem.offset0,0x4
